//
// Generated by NVIDIA NVVM Compiler
//
// Compiler Build ID: CL-36424714
// Cuda compilation tools, release 13.0, V13.0.88
// Based on NVVM 20.0.0
//

.version 9.0
.target sm_100
.address_size 64


.entry _Z6kernelyyPPyPjS_(
	.param .u64 _Z6kernelyyPPyPjS__param_0,
	.param .u64 _Z6kernelyyPPyPjS__param_1,
	.param .u64 .ptr .align 1 _Z6kernelyyPPyPjS__param_2,
	.param .u64 .ptr .align 1 _Z6kernelyyPPyPjS__param_3,
	.param .u64 .ptr .align 1 _Z6kernelyyPPyPjS__param_4
)
{
	.reg .pred 	%p<39>;
	.reg .b32 	%r<57>;
	.reg .b64 	%rd<116>;

	ld.param.u64 	%rd48, [_Z6kernelyyPPyPjS__param_0];
	ld.param.u64 	%rd44, [_Z6kernelyyPPyPjS__param_1];
	ld.param.u64 	%rd49, [_Z6kernelyyPPyPjS__param_2];
	ld.param.u64 	%rd45, [_Z6kernelyyPPyPjS__param_3];
	cvta.to.global.u64 	%rd1, %rd49;
	mov.u32 	%r25, %ctaid.x;
	mov.u32 	%r26, %ntid.x;
	mov.u32 	%r27, %tid.x;
	mad.lo.s32 	%r28, %r25, %r26, %r27;
	cvt.s64.s32 	%rd2, %r28;
	add.s64 	%rd106, %rd48, %rd2;
	setp.gt.u64 	%p1, %rd106, %rd44;
	mov.b64 	%rd115, -1;
	@%p1 bra 	$L__BB0_38;
	cvta.to.global.u64 	%rd51, %rd45;
	ld.global.u32 	%r1, [%rd51];
	ld.global.u32 	%r2, [%rd51+4];
	ld.global.u32 	%r3, [%rd51+8];
	ld.global.u32 	%r4, [%rd51+12];
	ld.global.u32 	%r5, [%rd51+16];
	ld.global.u32 	%r6, [%rd51+20];
	ld.global.u32 	%r7, [%rd51+24];
	mov.b64 	%rd115, -1;
	mov.u32 	%r50, %r1;
$L__BB0_2:
	mov.u32 	%r48, %r50;
	setp.eq.s32 	%p2, %r48, 0;
	mov.b32 	%r50, 0;
	mov.u64 	%rd108, %rd106;
	@%p2 bra 	$L__BB0_7;
	ld.global.u64 	%rd52, [%rd1];
	cvta.to.global.u64 	%rd6, %rd52;
	mov.b32 	%r49, 0;
	bra.uni 	$L__BB0_5;
$L__BB0_4:
	add.s32 	%r49, %r49, 1;
	setp.ge.u32 	%p6, %r49, %r1;
	mov.u32 	%r48, %r1;
	mov.u32 	%r50, %r1;
	mov.u64 	%rd108, %rd106;
	@%p6 bra 	$L__BB0_7;
$L__BB0_5:
	mul.lo.s32 	%r31, %r49, 3;
	mul.wide.u32 	%rd53, %r31, 8;
	add.s64 	%rd7, %rd6, %rd53;
	ld.global.u64 	%rd8, [%rd7+8];
	ld.global.u64 	%rd54, [%rd7+16];
	setp.lt.u64 	%p3, %rd106, %rd8;
	add.s64 	%rd55, %rd54, %rd8;
	setp.ge.u64 	%p4, %rd106, %rd55;
	or.pred  	%p5, %p3, %p4;
	@%p5 bra 	$L__BB0_4;
	ld.global.u64 	%rd57, [%rd7];
	sub.s64 	%rd58, %rd106, %rd8;
	add.s64 	%rd108, %rd58, %rd57;
	mov.u32 	%r50, %r48;
$L__BB0_7:
	setp.eq.s32 	%p7, %r2, 0;
	@%p7 bra 	$L__BB0_12;
	ld.global.u64 	%rd59, [%rd1+8];
	cvta.to.global.u64 	%rd11, %rd59;
	mov.b32 	%r51, 0;
$L__BB0_9:
	mul.lo.s32 	%r33, %r51, 3;
	mul.wide.u32 	%rd60, %r33, 8;
	add.s64 	%rd12, %rd11, %rd60;
	ld.global.u64 	%rd13, [%rd12+8];
	ld.global.u64 	%rd61, [%rd12+16];
	setp.ge.u64 	%p8, %rd108, %rd13;
	add.s64 	%rd62, %rd61, %rd13;
	setp.lt.u64 	%p9, %rd108, %rd62;
	and.pred  	%p10, %p8, %p9;
	@%p10 bra 	$L__BB0_11;
	add.s32 	%r51, %r51, 1;
	setp.lt.u32 	%p11, %r51, %r2;
	@%p11 bra 	$L__BB0_9;
	bra.uni 	$L__BB0_12;
$L__BB0_11:
	ld.global.u64 	%rd64, [%rd12];
	sub.s64 	%rd65, %rd108, %rd13;
	add.s64 	%rd108, %rd65, %rd64;
$L__BB0_12:
	setp.eq.s32 	%p12, %r3, 0;
	@%p12 bra 	$L__BB0_17;
	ld.global.u64 	%rd66, [%rd1+16];
	cvta.to.global.u64 	%rd16, %rd66;
	mov.b32 	%r52, 0;
$L__BB0_14:
	mul.lo.s32 	%r35, %r52, 3;
	mul.wide.u32 	%rd67, %r35, 8;
	add.s64 	%rd17, %rd16, %rd67;
	ld.global.u64 	%rd18, [%rd17+8];
	ld.global.u64 	%rd68, [%rd17+16];
	setp.ge.u64 	%p13, %rd108, %rd18;
	add.s64 	%rd69, %rd68, %rd18;
	setp.lt.u64 	%p14, %rd108, %rd69;
	and.pred  	%p15, %p13, %p14;
	@%p15 bra 	$L__BB0_16;
	add.s32 	%r52, %r52, 1;
	setp.lt.u32 	%p16, %r52, %r3;
	@%p16 bra 	$L__BB0_14;
	bra.uni 	$L__BB0_17;
$L__BB0_16:
	ld.global.u64 	%rd71, [%rd17];
	sub.s64 	%rd72, %rd108, %rd18;
	add.s64 	%rd108, %rd72, %rd71;
$L__BB0_17:
	setp.eq.s32 	%p17, %r4, 0;
	@%p17 bra 	$L__BB0_22;
	ld.global.u64 	%rd73, [%rd1+24];
	cvta.to.global.u64 	%rd21, %rd73;
	mov.b32 	%r53, 0;
$L__BB0_19:
	mul.lo.s32 	%r37, %r53, 3;
	mul.wide.u32 	%rd74, %r37, 8;
	add.s64 	%rd22, %rd21, %rd74;
	ld.global.u64 	%rd23, [%rd22+8];
	ld.global.u64 	%rd75, [%rd22+16];
	setp.ge.u64 	%p18, %rd108, %rd23;
	add.s64 	%rd76, %rd75, %rd23;
	setp.lt.u64 	%p19, %rd108, %rd76;
	and.pred  	%p20, %p18, %p19;
	@%p20 bra 	$L__BB0_21;
	add.s32 	%r53, %r53, 1;
	setp.lt.u32 	%p21, %r53, %r4;
	@%p21 bra 	$L__BB0_19;
	bra.uni 	$L__BB0_22;
$L__BB0_21:
	ld.global.u64 	%rd78, [%rd22];
	sub.s64 	%rd79, %rd108, %rd23;
	add.s64 	%rd108, %rd79, %rd78;
$L__BB0_22:
	setp.eq.s32 	%p22, %r5, 0;
	@%p22 bra 	$L__BB0_27;
	ld.global.u64 	%rd80, [%rd1+32];
	cvta.to.global.u64 	%rd26, %rd80;
	mov.b32 	%r54, 0;
$L__BB0_24:
	mul.lo.s32 	%r39, %r54, 3;
	mul.wide.u32 	%rd81, %r39, 8;
	add.s64 	%rd27, %rd26, %rd81;
	ld.global.u64 	%rd28, [%rd27+8];
	ld.global.u64 	%rd82, [%rd27+16];
	setp.ge.u64 	%p23, %rd108, %rd28;
	add.s64 	%rd83, %rd82, %rd28;
	setp.lt.u64 	%p24, %rd108, %rd83;
	and.pred  	%p25, %p23, %p24;
	@%p25 bra 	$L__BB0_26;
	add.s32 	%r54, %r54, 1;
	setp.lt.u32 	%p26, %r54, %r5;
	@%p26 bra 	$L__BB0_24;
	bra.uni 	$L__BB0_27;
$L__BB0_26:
	ld.global.u64 	%rd85, [%rd27];
	sub.s64 	%rd86, %rd108, %rd28;
	add.s64 	%rd108, %rd86, %rd85;
$L__BB0_27:
	setp.eq.s32 	%p27, %r6, 0;
	@%p27 bra 	$L__BB0_32;
	ld.global.u64 	%rd87, [%rd1+40];
	cvta.to.global.u64 	%rd31, %rd87;
	mov.b32 	%r55, 0;
$L__BB0_29:
	mul.lo.s32 	%r41, %r55, 3;
	mul.wide.u32 	%rd88, %r41, 8;
	add.s64 	%rd32, %rd31, %rd88;
	ld.global.u64 	%rd33, [%rd32+8];
	ld.global.u64 	%rd89, [%rd32+16];
	setp.ge.u64 	%p28, %rd108, %rd33;
	add.s64 	%rd90, %rd89, %rd33;
	setp.lt.u64 	%p29, %rd108, %rd90;
	and.pred  	%p30, %p28, %p29;
	@%p30 bra 	$L__BB0_31;
	add.s32 	%r55, %r55, 1;
	setp.lt.u32 	%p31, %r55, %r6;
	@%p31 bra 	$L__BB0_29;
	bra.uni 	$L__BB0_32;
$L__BB0_31:
	ld.global.u64 	%rd92, [%rd32];
	sub.s64 	%rd93, %rd108, %rd33;
	add.s64 	%rd108, %rd93, %rd92;
$L__BB0_32:
	setp.eq.s32 	%p32, %r7, 0;
	@%p32 bra 	$L__BB0_37;
	ld.global.u64 	%rd94, [%rd1+48];
	cvta.to.global.u64 	%rd36, %rd94;
	mov.b32 	%r56, 0;
$L__BB0_34:
	mul.lo.s32 	%r43, %r56, 3;
	mul.wide.u32 	%rd95, %r43, 8;
	add.s64 	%rd37, %rd36, %rd95;
	ld.global.u64 	%rd38, [%rd37+8];
	ld.global.u64 	%rd96, [%rd37+16];
	setp.ge.u64 	%p33, %rd108, %rd38;
	add.s64 	%rd97, %rd96, %rd38;
	setp.lt.u64 	%p34, %rd108, %rd97;
	and.pred  	%p35, %p33, %p34;
	@%p35 bra 	$L__BB0_36;
	add.s32 	%r56, %r56, 1;
	setp.lt.u32 	%p36, %r56, %r7;
	@%p36 bra 	$L__BB0_34;
	bra.uni 	$L__BB0_37;
$L__BB0_36:
	ld.global.u64 	%rd99, [%rd37];
	sub.s64 	%rd100, %rd108, %rd38;
	add.s64 	%rd108, %rd100, %rd99;
$L__BB0_37:
	min.u64 	%rd115, %rd108, %rd115;
	mov.u32 	%r45, %nctaid.x;
	mul.lo.s32 	%r46, %r26, %r45;
	cvt.s64.s32 	%rd101, %r46;
	add.s64 	%rd106, %rd106, %rd101;
	setp.le.u64 	%p37, %rd106, %rd44;
	@%p37 bra 	$L__BB0_2;
$L__BB0_38:
	setp.eq.s64 	%p38, %rd115, -1;
	@%p38 bra 	$L__BB0_40;
	ld.param.u64 	%rd105, [_Z6kernelyyPPyPjS__param_4];
	cvta.to.global.u64 	%rd102, %rd105;
	shl.b64 	%rd103, %rd2, 3;
	add.s64 	%rd104, %rd102, %rd103;
	st.global.u64 	[%rd104], %rd115;
$L__BB0_40:
	ret;

}


// ===== COMPILED SASS (sm_100) =====

	.target	sm_100

	.elftype	@"ET_EXEC"


//--------------------- .note.nv.tkinfo           --------------------------
	.section	.note.nv.tkinfo,"",@"SHT_NOTE"
	.sectionflags	@"SHF_NOTE_NV_TKINFO"
	.tkinfo
        /*0018*/ 	.word	0x00000002
        /*0030*/ 	.string	""
        /*0030*/ 	.string	"ptxas"
        /*0030*/ 	.string	"Cuda compilation tools, release 13.0, V13.0.88"
        /*0030*/ 	.string	"Build cuda_13.0.r13.0/compiler.36424714_0"
        /*0030*/ 	.string	"-arch sm_100 -m 64 "



//--------------------- .note.nv.cuinfo           --------------------------
	.section	.note.nv.cuinfo,"",@"SHT_NOTE"
	.sectionflags	@"SHF_NOTE_NV_CUINFO"
        /*0018*/ 	.short	0x0002
        /*001a*/ 	.short	0x0064
        /*001c*/ 	.short	0x0082
	.zero		2


//--------------------- .nv.info                  --------------------------
	.section	.nv.info,"",@"SHT_CUDA_INFO"
	.align	4


	//----- nvinfo : EIATTR_REGCOUNT
	.align		4
        /*0000*/ 	.byte	0x04, 0x2f
        /*0002*/ 	.short	(.L_1 - .L_0)
	.align		4
.L_0:
        /*0004*/ 	.word	index@(_Z6kernelyyPPyPjS_)
        /*0008*/ 	.word	0x0000001f


	//----- nvinfo : EIATTR_FRAME_SIZE
	.align		4
.L_1:
        /*000c*/ 	.byte	0x04, 0x11
        /*000e*/ 	.short	(.L_3 - .L_2)
	.align		4
.L_2:
        /*0010*/ 	.word	index@(_Z6kernelyyPPyPjS_)
        /*0014*/ 	.word	0x00000000


	//----- nvinfo : EIATTR_MIN_STACK_SIZE
	.align		4
.L_3:
        /*0018*/ 	.byte	0x04, 0x12
        /*001a*/ 	.short	(.L_5 - .L_4)
	.align		4
.L_4:
        /*001c*/ 	.word	index@(_Z6kernelyyPPyPjS_)
        /*0020*/ 	.word	0x00000000
.L_5:


//--------------------- .nv.compat                --------------------------
	.section	.nv.compat,"",@"SHT_CUDA_COMPAT_INFO"
	.align	4
        /*0000*/ 	.byte	0x02, 0x09, 0x00, 0x00, 0x02, 0x02, 0x01, 0x00, 0x02, 0x05, 0x05, 0x00, 0x03, 0x07, 0x01, 0x01
        /*0010*/ 	.byte	0x02, 0x03, 0x00, 0x00, 0x02, 0x06, 0x01, 0x00, 0x04, 0x0b, 0x08, 0x00, 0x09, 0x00, 0x00, 0x00
        /*0020*/ 	.byte	0x00, 0x00, 0x00, 0x00


//--------------------- .nv.info._Z6kernelyyPPyPjS_ --------------------------
	.section	.nv.info._Z6kernelyyPPyPjS_,"",@"SHT_CUDA_INFO"
	.sectionflags	@""
	.align	4


	//----- nvinfo : EIATTR_CUDA_API_VERSION
	.align		4
        /*0000*/ 	.byte	0x04, 0x37
        /*0002*/ 	.short	(.L_7 - .L_6)
.L_6:
        /*0004*/ 	.word	0x00000082


	//----- nvinfo : EIATTR_KPARAM_INFO
	.align		4
.L_7:
        /*0008*/ 	.byte	0x04, 0x17
        /*000a*/ 	.short	(.L_9 - .L_8)
.L_8:
        /*000c*/ 	.word	0x00000000
        /*0010*/ 	.short	0x0004
        /*0012*/ 	.short	0x0020
        /*0014*/ 	.byte	0x00, 0xf5, 0x21, 0x00


	//----- nvinfo : EIATTR_KPARAM_INFO
	.align		4
.L_9:
        /*0018*/ 	.byte	0x04, 0x17
        /*001a*/ 	.short	(.L_11 - .L_10)
.L_10:
        /*001c*/ 	.word	0x00000000
        /*0020*/ 	.short	0x0003
        /*0022*/ 	.short	0x0018
        /*0024*/ 	.byte	0x00, 0xf5, 0x21, 0x00


	//----- nvinfo : EIATTR_KPARAM_INFO
	.align		4
.L_11:
        /*0028*/ 	.byte	0x04, 0x17
        /*002a*/ 	.short	(.L_13 - .L_12)
.L_12:
        /*002c*/ 	.word	0x00000000
        /*0030*/ 	.short	0x0002
        /*0032*/ 	.short	0x0010
        /*0034*/ 	.byte	0x00, 0xf5, 0x21, 0x00


	//----- nvinfo : EIATTR_KPARAM_INFO
	.align		4
.L_13:
        /*0038*/ 	.byte	0x04, 0x17
        /*003a*/ 	.short	(.L_15 - .L_14)
.L_14:
        /*003c*/ 	.word	0x00000000
        /*0040*/ 	.short	0x0001
        /*0042*/ 	.short	0x0008
        /*0044*/ 	.byte	0x00, 0xf0, 0x21, 0x00


	//----- nvinfo : EIATTR_KPARAM_INFO
	.align		4
.L_15:
        /*0048*/ 	.byte	0x04, 0x17
        /*004a*/ 	.short	(.L_17 - .L_16)
.L_16:
        /*004c*/ 	.word	0x00000000
        /*0050*/ 	.short	0x0000
        /*0052*/ 	.short	0x0000
        /*0054*/ 	.byte	0x00, 0xf0, 0x21, 0x00


	//----- nvinfo : EIATTR_SPARSE_MMA_MASK
	.align		4
.L_17:
        /*0058*/ 	.byte	0x03, 0x50
        /*005a*/ 	.short	0x0000


	//----- nvinfo : EIATTR_MAXREG_COUNT
	.align		4
        /*005c*/ 	.byte	0x03, 0x1b
        /*005e*/ 	.short	0x00ff


	//----- nvinfo : EIATTR_MERCURY_ISA_VERSION
	.align		4
        /*0060*/ 	.byte	0x03, 0x5f
        /*0062*/ 	.short	0x0101


	//----- nvinfo : EIATTR_VRC_CTA_INIT_COUNT
	.align		4
        /*0064*/ 	.byte	0x02, 0x4a
	.zero		1
	.zero		1


	//----- nvinfo : EIATTR_EXIT_INSTR_OFFSETS
	.align		4
        /*0068*/ 	.byte	0x04, 0x1c
        /*006a*/ 	.short	(.L_19 - .L_18)


	//   ....[0]....
.L_18:
        /*006c*/ 	.word	0x00000f40


	//   ....[1]....
        /*0070*/ 	.word	0x00000f90


	//----- nvinfo : EIATTR_CRS_STACK_SIZE
	.align		4
.L_19:
        /*0074*/ 	.byte	0x04, 0x1e
        /*0076*/ 	.short	(.L_21 - .L_20)
.L_20:
        /*0078*/ 	.word	0x00000000


	//----- nvinfo : EIATTR_CBANK_PARAM_SIZE
	.align		4
.L_21:
        /*007c*/ 	.byte	0x03, 0x19
        /*007e*/ 	.short	0x0028


	//----- nvinfo : EIATTR_PARAM_CBANK
	.align		4
        /*0080*/ 	.byte	0x04, 0x0a
        /*0082*/ 	.short	(.L_23 - .L_22)
	.align		4
.L_22:
        /*0084*/ 	.word	index@(.nv.constant0._Z6kernelyyPPyPjS_)
        /*0088*/ 	.short	0x0380
        /*008a*/ 	.short	0x0028


	//----- nvinfo : EIATTR_SW_WAR
	.align		4
.L_23:
        /*008c*/ 	.byte	0x04, 0x36
        /*008e*/ 	.short	(.L_25 - .L_24)
.L_24:
        /*0090*/ 	.word	0x00000008
.L_25:


//--------------------- .nv.callgraph             --------------------------
	.section	.nv.callgraph,"",@"SHT_CUDA_CALLGRAPH"
	.align	4
	.sectionentsize	8
	.align		4
        /*0000*/ 	.word	0x00000000
	.align		4
        /*0004*/ 	.word	0xffffffff
	.align		4
        /*0008*/ 	.word	0x00000000
	.align		4
        /*000c*/ 	.word	0xfffffffe
	.align		4
        /*0010*/ 	.word	0x00000000
	.align		4
        /*0014*/ 	.word	0xfffffffd
	.align		4
        /*0018*/ 	.word	0x00000000
	.align		4
        /*001c*/ 	.word	0xfffffffc


//--------------------- .text._Z6kernelyyPPyPjS_  --------------------------
	.section	.text._Z6kernelyyPPyPjS_,"ax",@progbits
	.align	128
.text._Z6kernelyyPPyPjS_:
        .type           _Z6kernelyyPPyPjS_,@function
        .size           _Z6kernelyyPPyPjS_,(.L_x_34 - _Z6kernelyyPPyPjS_)
        .other          _Z6kernelyyPPyPjS_,@"STO_CUDA_ENTRY STV_DEFAULT"
_Z6kernelyyPPyPjS_:
[----:B------:R-:W-:Y:S01]  /*0000*/  LDC R1, c[0x0][0x37c] ;  /* 0x0000df00ff017b82 */ /* 0x000fe20000000800 */
[----:B------:R-:W0:Y:S07]  /*0010*/  S2R R21, SR_TID.X ;  /* 0x0000000000157919 */ /* 0x000e2e0000002100 */
[----:B------:R-:W0:Y:S01]  /*0020*/  S2UR UR4, SR_CTAID.X ;  /* 0x00000000000479c3 */ /* 0x000e220000002500 */
[----:B------:R-:W1:Y:S01]  /*0030*/  LDCU.128 UR8, c[0x0][0x380] ;  /* 0x00007000ff0877ac */ /* 0x000e620008000c00 */
[----:B------:R-:W-:Y:S01]  /*0040*/  BSSY.RECONVERGENT B0, `(.L_x_0) ;  /* 0x00000ec000007945 */ /* 0x000fe20003800200 */
[----:B------:R-:W-:-:S02]  /*0050*/  IMAD.MOV.U32 R10, RZ, RZ, -0x1 ;  /* 0xffffffffff0a7424 */ /* 0x000fc400078e00ff */
[----:B------:R-:W-:-:S03]  /*0060*/  IMAD.MOV.U32 R11, RZ, RZ, -0x1 ;  /* 0xffffffffff0b7424 */ /* 0x000fc600078e00ff */
[----:B------:R-:W0:Y:S02]  /*0070*/  LDC R22, c[0x0][0x360] ;  /* 0x0000d800ff167b82 */ /* 0x000e240000000800 */
[----:B0-----:R-:W-:Y:S01]  /*0080*/  IMAD R21, R22, UR4, R21 ;  /* 0x0000000416157c24 */ /* 0x001fe2000f8e0215 */
[----:B------:R-:W0:Y:S04]  /*0090*/  LDCU.64 UR4, c[0x0][0x358] ;  /* 0x00006b00ff0477ac */ /* 0x000e280008000a00 */
[----:B-1----:R-:W-:Y:S02]  /*00a0*/  IADD3 R3, P1, PT, R21, UR8, RZ ;  /* 0x0000000815037c10 */ /* 0x002fe4000ff3e0ff */
[----:B------:R-:W-:Y:S02]  /*00b0*/  SHF.R.S32.HI R20, RZ, 0x1f, R21 ;  /* 0x0000001fff147819 */ /* 0x000fe40000011415 */
[----:B------:R-:W-:-:S02]  /*00c0*/  ISETP.GT.U32.AND P0, PT, R3, UR10, PT ;  /* 0x0000000a03007c0c */ /* 0x000fc4000bf04070 */
[----:B------:R-:W-:-:S04]  /*00d0*/  IADD3.X R0, PT, PT, R20, UR9, RZ, P1, !PT ;  /* 0x0000000914007c10 */ /* 0x000fc80008ffe4ff */
[----:B------:R-:W-:-:S13]  /*00e0*/  ISETP.GT.U32.AND.EX P0, PT, R0, UR11, PT, P0 ;  /* 0x0000000b00007c0c */ /* 0x000fda000bf04100 */
[----:B0-----:R-:W-:Y:S05]  /*00f0*/  @P0 BRA `(.L_x_1) ;  /* 0x0000000c00800947 */ /* 0x001fea0003800000 */
[----:B------:R-:W0:Y:S02]  /*0100*/  LDC.64 R12, c[0x0][0x398] ;  /* 0x0000e600ff0c7b82 */ /* 0x000e240000000a00 */
[----:B0-----:R-:W2:Y:S04]  /*0110*/  LDG.E R9, desc[UR4][R12.64] ;  /* 0x000000040c097981 */ /* 0x001ea8000c1e1900 */
[----:B------:R0:W5:Y:S04]  /*0120*/  LDG.E R8, desc[UR4][R12.64+0x4] ;  /* 0x000004040c087981 */ /* 0x000168000c1e1900 */
[----:B------:R0:W5:Y:S04]  /*0130*/  LDG.E R7, desc[UR4][R12.64+0x8] ;  /* 0x000008040c077981 */ /* 0x000168000c1e1900 */
[----:B------:R0:W5:Y:S04]  /*0140*/  LDG.E R6, desc[UR4][R12.64+0xc] ;  /* 0x00000c040c067981 */ /* 0x000168000c1e1900 */
[----:B------:R0:W5:Y:S04]  /*0150*/  LDG.E R5, desc[UR4][R12.64+0x10] ;  /* 0x000010040c057981 */ /* 0x000168000c1e1900 */
[----:B------:R0:W5:Y:S04]  /*0160*/  LDG.E R4, desc[UR4][R12.64+0x14] ;  /* 0x000014040c047981 */ /* 0x000168000c1e1900 */
[----:B------:R0:W5:Y:S01]  /*0170*/  LDG.E R2, desc[UR4][R12.64+0x18] ;  /* 0x000018040c027981 */ /* 0x000162000c1e1900 */
[----:B------:R-:W-:-:S02]  /*0180*/  IMAD.MOV.U32 R10, RZ, RZ, -0x1 ;  /* 0xffffffffff0a7424 */ /* 0x000fc400078e00ff */
[----:B------:R-:W-:Y:S02]  /*0190*/  IMAD.MOV.U32 R11, RZ, RZ, -0x1 ;  /* 0xffffffffff0b7424 */ /* 0x000fe400078e00ff */
[----:B0-2---:R-:W-:-:S07]  /*01a0*/  IMAD.MOV.U32 R24, RZ, RZ, R9 ;  /* 0x000000ffff187224 */ /* 0x005fce00078e0009 */
.L_x_32:
[----:B------:R-:W-:Y:S01]  /*01b0*/  ISETP.NE.AND P0, PT, R24, RZ, PT ;  /* 0x000000ff1800720c */ /* 0x000fe20003f05270 */
[----:B------:R-:W-:Y:S01]  /*01c0*/  BSSY.RECONVERGENT B1, `(.L_x_2) ;  /* 0x0000031000017945 */ /* 0x000fe20003800200 */
[----:B------:R-:W-:Y:S02]  /*01d0*/  IMAD.MOV.U32 R18, RZ, RZ, R24 ;  /* 0x000000ffff127224 */ /* 0x000fe400078e0018 */
[----:B------:R-:W-:Y:S02]  /*01e0*/  IMAD.MOV.U32 R23, RZ, RZ, R3 ;  /* 0x000000ffff177224 */ /* 0x000fe400078e0003 */
[----:B------:R-:W-:Y:S02]  /*01f0*/  IMAD.MOV.U32 R25, RZ, RZ, R0 ;  /* 0x000000ffff197224 */ /* 0x000fe400078e0000 */
[----:B------:R-:W-:-:S05]  /*0200*/  IMAD.MOV.U32 R24, RZ, RZ, RZ ;  /* 0x000000ffff187224 */ /* 0x000fca00078e00ff */
[----:B------:R-:W-:Y:S05]  /*0210*/  @!P0 BRA `(.L_x_3) ;  /* 0x0000000000ac8947 */ /* 0x000fea0003800000 */
[----:B------:R-:W0:Y:S02]  /*0220*/  LDC.64 R14, c[0x0][0x390] ;  /* 0x0000e400ff0e7b82 */ /* 0x000e240000000a00 */
[----:B0-----:R-:W2:Y:S04]  /*0230*/  LDG.E.64 R14, desc[UR4][R14.64] ;  /* 0x000000040e0e7981 */ /* 0x001ea8000c1e1b00 */
[----:B--2---:R-:W2:Y:S04]  /*0240*/  LDG.E.64 R16, desc[UR4][R14.64+0x10] ;  /* 0x000010040e107981 */ /* 0x004ea8000c1e1b00 */
[----:B------:R-:W2:Y:S01]  /*0250*/  LDG.E.64 R12, desc[UR4][R14.64+0x8] ;  /* 0x000008040e0c7981 */ /* 0x000ea2000c1e1b00 */
[----:B------:R-:W-:Y:S01]  /*0260*/  BSSY.RELIABLE B2, `(.L_x_4) ;  /* 0x0000023000027945 */ /* 0x000fe20003800100 */
[----:B------:R-:W-:-:S02]  /*0270*/  IMAD.MOV.U32 R24, RZ, RZ, R18 ;  /* 0x000000ffff187224 */ /* 0x000fc400078e0012 */
[----:B------:R-:W-:Y:S02]  /*0280*/  IMAD.MOV.U32 R18, RZ, RZ, R14 ;  /* 0x000000ffff127224 */ /* 0x000fe400078e000e */
[----:B------:R-:W-:Y:S01]  /*0290*/  IMAD.MOV.U32 R19, RZ, RZ, R15 ;  /* 0x000000ffff137224 */ /* 0x000fe200078e000f */
[----:B--2---:R-:W-:-:S04]  /*02a0*/  IADD3 R16, P0, PT, R12, R16, RZ ;  /* 0x000000100c107210 */ /* 0x004fc80007f1e0ff */
[----:B------:R-:W-:Y:S01]  /*02b0*/  ISETP.GE.U32.AND P1, PT, R3, R16, PT ;  /* 0x000000100300720c */ /* 0x000fe20003f26070 */
[----:B------:R-:W-:Y:S01]  /*02c0*/  IMAD.X R17, R13, 0x1, R17, P0 ;  /* 0x000000010d117824 */ /* 0x000fe200000e0611 */
[----:B------:R-:W-:-:S04]  /*02d0*/  ISETP.LT.U32.AND P0, PT, R3, R12, PT ;  /* 0x0000000c0300720c */ /* 0x000fc80003f01070 */
[----:B------:R-:W-:-:S04]  /*02e0*/  ISETP.GE.U32.AND.EX P1, PT, R0, R17, PT, P1 ;  /* 0x000000110000720c */ /* 0x000fc80003f26110 */
[----:B------:R-:W-:-:S13]  /*02f0*/  ISETP.LT.U32.OR.EX P0, PT, R0, R13, P1, P0 ;  /* 0x0000000d0000720c */ /* 0x000fda0000f01500 */
[----:B------:R-:W-:Y:S05]  /*0300*/  @!P0 BRA `(.L_x_5) ;  /* 0x0000000000608947 */ /* 0x000fea0003800000 */
[----:B------:R-:W-:Y:S01]  /*0310*/  BSSY.RELIABLE B3, `(.L_x_6) ;  /* 0x0000016000037945 */ /* 0x000fe20003800100 */
[----:B------:R-:W-:-:S07]  /*0320*/  IMAD.MOV.U32 R23, RZ, RZ, RZ ;  /* 0x000000ffff177224 */ /* 0x000fce00078e00ff */
.L_x_7:
[----:B------:R-:W-:Y:S02]  /*0330*/  VIADD R12, R23, 0x1 ;  /* 0x00000001170c7836 */ /* 0x000fe40000000000 */
[----:B------:R-:W-:Y:S02]  /*0340*/  IMAD.MOV.U32 R24, RZ, RZ, R9 ;  /* 0x000000ffff187224 */ /* 0x000fe400078e0009 */
[----:B------:R-:W-:Y:S01]  /*0350*/  IMAD.MOV.U32 R23, RZ, RZ, R3 ;  /* 0x000000ffff177224 */ /* 0x000fe200078e0003 */
[----:B------:R-:W-:Y:S01]  /*0360*/  ISETP.GE.U32.AND P0, PT, R12, R9, PT ;  /* 0x000000090c00720c */ /* 0x000fe20003f06070 */
[----:B------:R-:W-:-:S12]  /*0370*/  IMAD.MOV.U32 R25, RZ, RZ, R0 ;  /* 0x000000ffff197224 */ /* 0x000fd800078e0000 */
[----:B------:R-:W-:Y:S05]  /*0380*/  @P0 BREAK.RELIABLE B3 ;  /* 0x0000000000030942 */ /* 0x000fea0003800100 */
[----:B------:R-:W-:Y:S05]  /*0390*/  @P0 BREAK.RELIABLE B2 ;  /* 0x0000000000020942 */ /* 0x000fea0003800100 */
[----:B------:R-:W-:Y:S05]  /*03a0*/  @P0 BRA `(.L_x_3) ;  /* 0x0000000000480947 */ /* 0x000fea0003800000 */
[----:B------:R-:W-:-:S04]  /*03b0*/  IMAD.MOV.U32 R23, RZ, RZ, R12 ;  /* 0x000000ffff177224 */ /* 0x000fc800078e000c */
[----:B------:R-:W-:-:S04]  /*03c0*/  IMAD R19, R23, 0x3, RZ ;  /* 0x0000000317137824 */ /* 0x000fc800078e02ff */
[----:B------:R-:W-:-:S05]  /*03d0*/  IMAD.WIDE.U32 R18, R19, 0x8, R14 ;  /* 0x0000000813127825 */ /* 0x000fca00078e000e */
[----:B------:R-:W2:Y:S04]  /*03e0*/  LDG.E.64 R16, desc[UR4][R18.64+0x10] ;  /* 0x0000100412107981 */ /* 0x000ea8000c1e1b00 */
[----:B------:R-:W2:Y:S02]  /*03f0*/  LDG.E.64 R12, desc[UR4][R18.64+0x8] ;  /* 0x00000804120c7981 */ /* 0x000ea4000c1e1b00 */
[----:B--2---:R-:W-:-:S04]  /*0400*/  IADD3 R16, P0, PT, R12, R16, RZ ;  /* 0x000000100c107210 */ /* 0x004fc80007f1e0ff */
[----:B------:R-:W-:Y:S01]  /*0410*/  ISETP.GE.U32.AND P1, PT, R3, R16, PT ;  /* 0x000000100300720c */ /* 0x000fe20003f26070 */
[----:B------:R-:W-:Y:S01]  /*0420*/  IMAD.X R17, R13, 0x1, R17, P0 ;  /* 0x000000010d117824 */ /* 0x000fe200000e0611 */
[----:B------:R-:W-:-:S04]  /*0430*/  ISETP.LT.U32.AND P0, PT, R3, R12, PT ;  /* 0x0000000c0300720c */ /* 0x000fc80003f01070 */
[----:B------:R-:W-:-:S04]  /*0440*/  ISETP.GE.U32.AND.EX P1, PT, R0, R17, PT, P1 ;  /* 0x000000110000720c */ /* 0x000fc80003f26110 */
[----:B------:R-:W-:-:S13]  /*0450*/  ISETP.LT.U32.OR.EX P0, PT, R0, R13, P1, P0 ;  /* 0x0000000d0000720c */ /* 0x000fda0000f01500 */
[----:B------:R-:W-:Y:S05]  /*0460*/  @P0 BRA `(.L_x_7) ;  /* 0xfffffffc00b00947 */ /* 0x000fea000383ffff */
[----:B------:R-:W-:Y:S05]  /*0470*/  BSYNC.RELIABLE B3 ;  /* 0x0000000000037941 */ /* 0x000fea0003800100 */
.L_x_6:
[----:B------:R-:W-:-:S07]  /*0480*/  IMAD.MOV.U32 R24, RZ, RZ, R9 ;  /* 0x000000ffff187224 */ /* 0x000fce00078e0009 */
.L_x_5:
[----:B------:R-:W-:Y:S05]  /*0490*/  BSYNC.RELIABLE B2 ;  /* 0x0000000000027941 */ /* 0x000fea0003800100 */
.L_x_4:
[----:B------:R-:W2:Y:S02]  /*04a0*/  LDG.E.64 R14, desc[UR4][R18.64] ;  /* 0x00000004120e7981 */ /* 0x000ea4000c1e1b00 */
[----:B--2---:R-:W-:-:S04]  /*04b0*/  IADD3 R23, P0, P1, R14, R3, -R12 ;  /* 0x000000030e177210 */ /* 0x004fc8000791e80c */
[----:B------:R-:W-:-:S09]  /*04c0*/  IADD3.X R25, PT, PT, R15, R0, ~R13, P0, P1 ;  /* 0x000000000f197210 */ /* 0x000fd200007e2c0d */
.L_x_3:
[----:B------:R-:W-:Y:S05]  /*04d0*/  BSYNC.RECONVERGENT B1 ;  /* 0x0000000000017941 */ /* 0x000fea0003800200 */
.L_x_2:
[----:B-----5:R-:W-:-:S13]  /*04e0*/  ISETP.NE.AND P0, PT, R8, RZ, PT ;  /* 0x000000ff0800720c */ /* 0x020fda0003f05270 */
[----:B------:R-:W-:Y:S05]  /*04f0*/  @!P0 BRA `(.L_x_8) ;  /* 0x00000000005c8947 */ /* 0x000fea0003800000 */
[----:B------:R-:W0:Y:S02]  /*0500*/  LDC.64 R18, c[0x0][0x390] ;  /* 0x0000e400ff127b82 */ /* 0x000e240000000a00 */
[----:B0-----:R-:W5:Y:S01]  /*0510*/  LDG.E.64 R18, desc[UR4][R18.64+0x8] ;  /* 0x0000080412127981 */ /* 0x001f62000c1e1b00 */
[----:B------:R-:W-:Y:S01]  /*0520*/  BSSY.RECONVERGENT B1, `(.L_x_8) ;  /* 0x0000014000017945 */ /* 0x000fe20003800200 */
[----:B------:R-:W-:-:S07]  /*0530*/  IMAD.MOV.U32 R27, RZ, RZ, RZ ;  /* 0x000000ffff1b7224 */ /* 0x000fce00078e00ff */
.L_x_10:
[----:B------:R-:W-:-:S04]  /*0540*/  IMAD R15, R27, 0x3, RZ ;  /* 0x000000031b0f7824 */ /* 0x000fc800078e02ff */
[----:B-----5:R-:W-:-:S05]  /*0550*/  IMAD.WIDE.U32 R14, R15, 0x8, R18 ;  /* 0x000000080f0e7825 */ /* 0x020fca00078e0012 */
[----:B------:R-:W2:Y:S04]  /*0560*/  LDG.E.64 R12, desc[UR4][R14.64+0x8] ;  /* 0x000008040e0c7981 */ /* 0x000ea8000c1e1b00 */
[----:B------:R-:W2:Y:S02]  /*0570*/  LDG.E.64 R16, desc[UR4][R14.64+0x10] ;  /* 0x000010040e107981 */ /* 0x000ea4000c1e1b00 */
[----:B--2---:R-:W-:-:S04]  /*0580*/  IADD3 R16, P0, PT, R12, R16, RZ ;  /* 0x000000100c107210 */ /* 0x004fc80007f1e0ff */
[----:B------:R-:W-:Y:S01]  /*0590*/  ISETP.GE.U32.AND P1, PT, R23, R16, PT ;  /* 0x000000101700720c */ /* 0x000fe20003f26070 */
[----:B------:R-:W-:Y:S01]  /*05a0*/  IMAD.X R26, R13, 0x1, R17, P0 ;  /* 0x000000010d1a7824 */ /* 0x000fe200000e0611 */
[----:B------:R-:W-:-:S04]  /*05b0*/  ISETP.GE.U32.AND P0, PT, R23, R12, PT ;  /* 0x0000000c1700720c */ /* 0x000fc80003f06070 */
[C---:B------:R-:W-:Y:S02]  /*05c0*/  ISETP.GE.U32.AND.EX P1, PT, R25.reuse, R26, PT, P1 ;  /* 0x0000001a1900720c */ /* 0x040fe40003f26110 */
[----:B------:R-:W-:-:S13]  /*05d0*/  ISETP.GE.U32.AND.EX P0, PT, R25, R13, PT, P0 ;  /* 0x0000000d1900720c */ /* 0x000fda0003f06100 */
[----:B------:R-:W-:Y:S05]  /*05e0*/  @!P1 BRA P0, `(.L_x_9) ;  /* 0x0000000000109947 */ /* 0x000fea0000000000 */
[----:B------:R-:W-:-:S05]  /*05f0*/  VIADD R27, R27, 0x1 ;  /* 0x000000011b1b7836 */ /* 0x000fca0000000000 */
[----:B------:R-:W-:-:S13]  /*0600*/  ISETP.GE.U32.AND P0, PT, R27, R8, PT ;  /* 0x000000081b00720c */ /* 0x000fda0003f06070 */
[----:B------:R-:W-:Y:S05]  /*0610*/  @!P0 BRA `(.L_x_10) ;  /* 0xfffffffc00c88947 */ /* 0x000fea000383ffff */
[----:B------:R-:W-:Y:S05]  /*0620*/  BRA `(.L_x_11) ;  /* 0x00000000000c7947 */ /* 0x000fea0003800000 */
.L_x_9:
[----:B------:R-:W2:Y:S02]  /*0630*/  LDG.E.64 R14, desc[UR4][R14.64] ;  /* 0x000000040e0e7981 */ /* 0x000ea4000c1e1b00 */
[----:B--2---:R-:W-:-:S04]  /*0640*/  IADD3 R23, P0, P1, R14, R23, -R12 ;  /* 0x000000170e177210 */ /* 0x004fc8000791e80c */
[----:B------:R-:W-:-:S09]  /*0650*/  IADD3.X R25, PT, PT, R15, R25, ~R13, P0, P1 ;  /* 0x000000190f197210 */ /* 0x000fd200007e2c0d */
.L_x_11:
[----:B------:R-:W-:Y:S05]  /*0660*/  BSYNC.RECONVERGENT B1 ;  /* 0x0000000000017941 */ /* 0x000fea0003800200 */
.L_x_8:
[----:B------:R-:W-:-:S13]  /*0670*/  ISETP.NE.AND P0, PT, R7, RZ, PT ;  /* 0x000000ff0700720c */ /* 0x000fda0003f05270 */
[----:B------:R-:W-:Y:S05]  /*0680*/  @!P0 BRA `(.L_x_12) ;  /* 0x00000000005c8947 */ /* 0x000fea0003800000 */
[----:B------:R-:W0:Y:S02]  /*0690*/  LDC.64 R18, c[0x0][0x390] ;  /* 0x0000e400ff127b82 */ /* 0x000e240000000a00 */
[----:B0-----:R-:W5:Y:S01]  /*06a0*/  LDG.E.64 R18, desc[UR4][R18.64+0x10] ;  /* 0x0000100412127981 */ /* 0x001f62000c1e1b00 */
[----:B------:R-:W-:Y:S01]  /*06b0*/  BSSY.RECONVERGENT B1, `(.L_x_12) ;  /* 0x0000014000017945 */ /* 0x000fe20003800200 */
[----:B------:R-:W-:-:S07]  /*06c0*/  IMAD.MOV.U32 R26, RZ, RZ, RZ ;  /* 0x000000ffff1a7224 */ /* 0x000fce00078e00ff */
.L_x_14:
        /* <DEDUP_REMOVED lines=15> */
.L_x_13:
[----:B------:R-:W2:Y:S02]  /*07c0*/  LDG.E.64 R14, desc[UR4][R14.64] ;  /* 0x000000040e0e7981 */ /* 0x000ea4000c1e1b00 */
[----:B--2---:R-:W-:-:S04]  /*07d0*/  IADD3 R23, P0, P1, R14, R23, -R12 ;  /* 0x000000170e177210 */ /* 0x004fc8000791e80c */
[----:B------:R-:W-:-:S09]  /*07e0*/  IADD3.X R25, PT, PT, R15, R25, ~R13, P0, P1 ;  /* 0x000000190f197210 */ /* 0x000fd200007e2c0d */
.L_x_15:
[----:B------:R-:W-:Y:S05]  /*07f0*/  BSYNC.RECONVERGENT B1 ;  /* 0x0000000000017941 */ /* 0x000fea0003800200 */
.L_x_12:
[----:B------:R-:W-:-:S13]  /*0800*/  ISETP.NE.AND P0, PT, R6, RZ, PT ;  /* 0x000000ff0600720c */ /* 0x000fda0003f05270 */
[----:B------:R-:W-:Y:S05]  /*0810*/  @!P0 BRA `(.L_x_16) ;  /* 0x00000000005c8947 */ /* 0x000fea0003800000 */
[----:B------:R-:W0:Y:S02]  /*0820*/  LDC.64 R18, c[0x0][0x390] ;  /* 0x0000e400ff127b82 */ /* 0x000e240000000a00 */
[----:B0-----:R-:W5:Y:S01]  /*0830*/  LDG.E.64 R18, desc[UR4][R18.64+0x18] ;  /* 0x0000180412127981 */ /* 0x001f62000c1e1b00 */
[----:B------:R-:W-:Y:S01]  /*0840*/  BSSY.RECONVERGENT B1, `(.L_x_16) ;  /* 0x0000014000017945 */ /* 0x000fe20003800200 */
[----:B------:R-:W-:-:S07]  /*0850*/  IMAD.MOV.U32 R27, RZ, RZ, RZ ;  /* 0x000000ffff1b7224 */ /* 0x000fce00078e00ff */
.L_x_18:
        /* <DEDUP_REMOVED lines=15> */
.L_x_17:
[----:B------:R-:W2:Y:S02]  /*0950*/  LDG.E.64 R14, desc[UR4][R14.64] ;  /* 0x000000040e0e7981 */ /* 0x000ea4000c1e1b00 */
[----:B--2---:R-:W-:-:S04]  /*0960*/  IADD3 R23, P0, P1, R14, R23, -R12 ;  /* 0x000000170e177210 */ /* 0x004fc8000791e80c */
[----:B------:R-:W-:-:S09]  /*0970*/  IADD3.X R25, PT, PT, R15, R25, ~R13, P0, P1 ;  /* 0x000000190f197210 */ /* 0x000fd200007e2c0d */
.L_x_19:
[----:B------:R-:W-:Y:S05]  /*0980*/  BSYNC.RECONVERGENT B1 ;  /* 0x0000000000017941 */ /* 0x000fea0003800200 */
.L_x_16:
[----:B------:R-:W-:-:S13]  /*0990*/  ISETP.NE.AND P0, PT, R5, RZ, PT ;  /* 0x000000ff0500720c */ /* 0x000fda0003f05270 */
[----:B------:R-:W-:Y:S05]  /*09a0*/  @!P0 BRA `(.L_x_20) ;  /* 0x00000000005c8947 */ /* 0x000fea0003800000 */
[----:B------:R-:W0:Y:S02]  /*09b0*/  LDC.64 R18, c[0x0][0x390] ;  /* 0x0000e400ff127b82 */ /* 0x000e240000000a00 */
[----:B0-----:R-:W5:Y:S01]  /*09c0*/  LDG.E.64 R18, desc[UR4][R18.64+0x20] ;  /* 0x0000200412127981 */ /* 0x001f62000c1e1b00 */
[----:B------:R-:W-:Y:S01]  /*09d0*/  BSSY.RECONVERGENT B1, `(.L_x_20) ;  /* 0x0000014000017945 */ /* 0x000fe20003800200 */
[----:B------:R-:W-:-:S07]  /*09e0*/  IMAD.MOV.U32 R26, RZ, RZ, RZ ;  /* 0x000000ffff1a7224 */ /* 0x000fce00078e00ff */
.L_x_22:
        /* <DEDUP_REMOVED lines=15> */
.L_x_21:
[----:B------:R-:W2:Y:S02]  /*0ae0*/  LDG.E.64 R14, desc[UR4][R14.64] ;  /* 0x000000040e0e7981 */ /* 0x000ea4000c1e1b00 */
[----:B--2---:R-:W-:-:S04]  /*0af0*/  IADD3 R23, P0, P1, R14, R23, -R12 ;  /* 0x000000170e177210 */ /* 0x004fc8000791e80c */
[----:B------:R-:W-:-:S09]  /*0b00*/  IADD3.X R25, PT, PT, R15, R25, ~R13, P0, P1 ;  /* 0x000000190f197210 */ /* 0x000fd200007e2c0d */
.L_x_23:
[----:B------:R-:W-:Y:S05]  /*0b10*/  BSYNC.RECONVERGENT B1 ;  /* 0x0000000000017941 */ /* 0x000fea0003800200 */
.L_x_20:
[----:B------:R-:W-:-:S13]  /*0b20*/  ISETP.NE.AND P0, PT, R4, RZ, PT ;  /* 0x000000ff0400720c */ /* 0x000fda0003f05270 */
[----:B------:R-:W-:Y:S05]  /*0b30*/  @!P0 BRA `(.L_x_24) ;  /* 0x00000000005c8947 */ /* 0x000fea0003800000 */
[----:B------:R-:W0:Y:S02]  /*0b40*/  LDC.64 R18, c[0x0][0x390] ;  /* 0x0000e400ff127b82 */ /* 0x000e240000000a00 */
[----:B0-----:R-:W5:Y:S01]  /*0b50*/  LDG.E.64 R18, desc[UR4][R18.64+0x28] ;  /* 0x0000280412127981 */ /* 0x001f62000c1e1b00 */
[----:B------:R-:W-:Y:S01]  /*0b60*/  BSSY.RECONVERGENT B1, `(.L_x_24) ;  /* 0x0000014000017945 */ /* 0x000fe20003800200 */
[----:B------:R-:W-:-:S07]  /*0b70*/  IMAD.MOV.U32 R27, RZ, RZ, RZ ;  /* 0x000000ffff1b7224 */ /* 0x000fce00078e00ff */
.L_x_26:
        /* <DEDUP_REMOVED lines=15> */
.L_x_25:
[----:B------:R-:W2:Y:S02]  /*0c70*/  LDG.E.64 R14, desc[UR4][R14.64] ;  /* 0x000000040e0e7981 */ /* 0x000ea4000c1e1b00 */
[----:B--2---:R-:W-:-:S04]  /*0c80*/  IADD3 R23, P0, P1, R14, R23, -R12 ;  /* 0x000000170e177210 */ /* 0x004fc8000791e80c */
[----:B------:R-:W-:-:S09]  /*0c90*/  IADD3.X R25, PT, PT, R15, R25, ~R13, P0, P1 ;  /* 0x000000190f197210 */ /* 0x000fd200007e2c0d */
.L_x_27:
[----:B------:R-:W-:Y:S05]  /*0ca0*/  BSYNC.RECONVERGENT B1 ;  /* 0x0000000000017941 */ /* 0x000fea0003800200 */
.L_x_24:
[----:B------:R-:W-:-:S13]  /*0cb0*/  ISETP.NE.AND P0, PT, R2, RZ, PT ;  /* 0x000000ff0200720c */ /* 0x000fda0003f05270 */
[----:B------:R-:W-:Y:S05]  /*0cc0*/  @!P0 BRA `(.L_x_28) ;  /* 0x00000000005c8947 */ /* 0x000fea0003800000 */
[----:B------:R-:W0:Y:S02]  /*0cd0*/  LDC.64 R12, c[0x0][0x390] ;  /* 0x0000e400ff0c7b82 */ /* 0x000e240000000a00 */
[----:B0-----:R-:W5:Y:S01]  /*0ce0*/  LDG.E.64 R12, desc[UR4][R12.64+0x30] ;  /* 0x000030040c0c7981 */ /* 0x001f62000c1e1b00 */
[----:B------:R-:W-:Y:S01]  /*0cf0*/  BSSY.RECONVERGENT B1, `(.L_x_28) ;  /* 0x0000014000017945 */ /* 0x000fe20003800200 */
[----:B------:R-:W-:-:S07]  /*0d00*/  IMAD.MOV.U32 R27, RZ, RZ, RZ ;  /* 0x000000ffff1b7224 */ /* 0x000fce00078e00ff */
.L_x_30:
        /* <DEDUP_REMOVED lines=15> */
.L_x_29:
[----:B------:R-:W2:Y:S02]  /*0e00*/  LDG.E.64 R14, desc[UR4][R14.64] ;  /* 0x000000040e0e7981 */ /* 0x000ea4000c1e1b00 */
[----:B--2---:R-:W-:-:S04]  /*0e10*/  IADD3 R23, P0, P1, R14, R23, -R16 ;  /* 0x000000170e177210 */ /* 0x004fc8000791e810 */
[----:B------:R-:W-:-:S09]  /*0e20*/  IADD3.X R25, PT, PT, R15, R25, ~R17, P0, P1 ;  /* 0x000000190f197210 */ /* 0x000fd200007e2c11 */
.L_x_31:
[----:B------:R-:W-:Y:S05]  /*0e30*/  BSYNC.RECONVERGENT B1 ;  /* 0x0000000000017941 */ /* 0x000fea0003800200 */
.L_x_28:
[----:B------:R-:W0:Y:S01]  /*0e40*/  LDCU UR6, c[0x0][0x370] ;  /* 0x00006e00ff0677ac */ /* 0x000e220008000800 */
[----:B------:R-:W-:Y:S01]  /*0e50*/  ISETP.LT.U32.AND P1, PT, R23, R10, PT ;  /* 0x0000000a1700720c */ /* 0x000fe20003f21070 */
[----:B------:R-:W1:Y:S03]  /*0e60*/  LDCU.64 UR8, c[0x0][0x388] ;  /* 0x00007100ff0877ac */ /* 0x000e660008000a00 */
[----:B------:R-:W-:-:S04]  /*0e70*/  ISETP.LT.U32.AND.EX P1, PT, R25, R11, PT, P1 ;  /* 0x0000000b1900720c */ /* 0x000fc80003f21110 */
[----:B------:R-:W-:Y:S02]  /*0e80*/  SEL R10, R23, R10, P1 ;  /* 0x0000000a170a7207 */ /* 0x000fe40000800000 */
[----:B------:R-:W-:Y:S01]  /*0e90*/  SEL R11, R25, R11, P1 ;  /* 0x0000000b190b7207 */ /* 0x000fe20000800000 */
[----:B0-----:R-:W-:-:S05]  /*0ea0*/  IMAD R12, R22, UR6, RZ ;  /* 0x00000006160c7c24 */ /* 0x001fca000f8e02ff */
[----:B------:R-:W-:-:S04]  /*0eb0*/  IADD3 R3, P0, PT, R12, R3, RZ ;  /* 0x000000030c037210 */ /* 0x000fc80007f1e0ff */
[----:B------:R-:W-:Y:S02]  /*0ec0*/  LEA.HI.X.SX32 R0, R12, R0, 0x1, P0 ;  /* 0x000000000c007211 */ /* 0x000fe400000f0eff */
[----:B-1----:R-:W-:-:S04]  /*0ed0*/  ISETP.GT.U32.AND P0, PT, R3, UR8, PT ;  /* 0x0000000803007c0c */ /* 0x002fc8000bf04070 */
[----:B------:R-:W-:-:S13]  /*0ee0*/  ISETP.GT.U32.AND.EX P0, PT, R0, UR9, PT, P0 ;  /* 0x0000000900007c0c */ /* 0x000fda000bf04100 */
[----:B------:R-:W-:Y:S05]  /*0ef0*/  @!P0 BRA `(.L_x_32) ;  /* 0xfffffff000ac8947 */ /* 0x000fea000383ffff */
.L_x_1:
[----:B------:R-:W-:Y:S05]  /*0f00*/  BSYNC.RECONVERGENT B0 ;  /* 0x0000000000007941 */ /* 0x000fea0003800200 */
.L_x_0:
[----:B------:R-:W-:Y:S05]  /*0f10*/  WARPSYNC.ALL ;  /* 0x0000000000007948 */ /* 0x000fea0003800000 */
[----:B------:R-:W-:-:S04]  /*0f20*/  ISETP.NE.U32.AND P0, PT, R10, -0x1, PT ;  /* 0xffffffff0a00780c */ /* 0x000fc80003f05070 */
[----:B------:R-:W-:-:S13]  /*0f30*/  ISETP.NE.AND.EX P0, PT, R11, -0x1, PT, P0 ;  /* 0xffffffff0b00780c */ /* 0x000fda0003f05300 */
[----:B------:R-:W-:Y:S05]  /*0f40*/  @!P0 EXIT ;  /* 0x000000000000894d */ /* 0x000fea0003800000 */
[----:B------:R-:W0:Y:S02]  /*0f50*/  LDCU.64 UR6, c[0x0][0x3a0] ;  /* 0x00007400ff0677ac */ /* 0x000e240008000a00 */
[----:B0-----:R-:W-:-:S04]  /*0f60*/  LEA R2, P0, R21, UR6, 0x3 ;  /* 0x0000000615027c11 */ /* 0x001fc8000f8018ff */
[----:B------:R-:W-:-:S05]  /*0f70*/  LEA.HI.X R3, R21, UR7, R20, 0x3, P0 ;  /* 0x0000000715037c11 */ /* 0x000fca00080f1c14 */
[----:B------:R-:W-:Y:S01]  /*0f80*/  STG.E.64 desc[UR4][R2.64], R10 ;  /* 0x0000000a02007986 */ /* 0x000fe2000c101b04 */
[----:B------:R-:W-:Y:S05]  /*0f90*/  EXIT ;  /* 0x000000000000794d */ /* 0x000fea0003800000 */
.L_x_33:
[----:B------:R-:W-:-:S00]  /*0fa0*/  BRA `(.L_x_33) ;  /* 0xfffffffc00fc7947 */ /* 0x000fc0000383ffff */
[----:B------:R-:W-:-:S00]  /*0fb0*/  NOP ;  /* 0x0000000000007918 */ /* 0x000fc00000000000 */
        /* <DEDUP_REMOVED lines=12> */
.L_x_34:


//--------------------- .nv.shared.reserved.0     --------------------------
	.section	.nv.shared.reserved.0,"aw",@nobits
	.weak		__nv_reservedSMEM_offset_0_alias
	.size		__nv_reservedSMEM_offset_0_alias, 0, 64
	.other		__nv_reservedSMEM_offset_0_alias,@"STO_CUDA_RESERVED_SHARED STV_DEFAULT"
__nv_reservedSMEM_offset_0_alias:
	.zero		0
	.zero		64


//--------------------- .nv.constant0._Z6kernelyyPPyPjS_ --------------------------
	.section	.nv.constant0._Z6kernelyyPPyPjS_,"a",@progbits
	.sectionflags	@""
	.align	4
.nv.constant0._Z6kernelyyPPyPjS_:
	.zero		936


//--------------------- SYMBOLS --------------------------

	.type		.nv.reservedSmem.offset0,@object
	.size		.nv.reservedSmem.offset0,0x4
